	.headerflags	@"EF_CUDA_TEXMODE_UNIFIED EF_CUDA_64BIT_ADDRESS EF_CUDA_ACCELERATORS EF_CUDA_SM90 EF_CUDA_VIRTUAL_SM(EF_CUDA_SM90)"
	.elftype	@"ET_EXEC"


//--------------------- .nv.info                  --------------------------
	.section	.nv.info,"",@"SHT_CUDA_INFO"
	.align	4


	//----- nvinfo : EIATTR_REGCOUNT
	.align		4
        /*0000*/ 	.byte	0x04, 0x2f
        /*0002*/ 	.short	(.L_3 - .L_2)
	.align		4
.L_2:
        /*0004*/ 	.word	index@(triton_poi_fused__native_batch_norm_legit_no_training_convolution_21)
        /*0008*/ 	.word	0x00000017


	//----- nvinfo : EIATTR_MIN_STACK_SIZE
	.align		4
.L_3:
        /*000c*/ 	.byte	0x04, 0x12
        /*000e*/ 	.short	(.L_5 - .L_4)
	.align		4
.L_4:
        /*0010*/ 	.word	index@(triton_poi_fused__native_batch_norm_legit_no_training_convolution_21)
        /*0014*/ 	.word	0x00000000


	//----- nvinfo : EIATTR_FRAME_SIZE
	.align		4
.L_5:
        /*0018*/ 	.byte	0x04, 0x11
        /*001a*/ 	.short	(.L_7 - .L_6)
	.align		4
.L_6:
        /*001c*/ 	.word	index@(triton_poi_fused__native_batch_norm_legit_no_training_convolution_21)
        /*0020*/ 	.word	0x00000000


	//----- nvinfo : EIATTR_MIN_STACK_SIZE
	.align		4
.L_7:
        /*0024*/ 	.byte	0x04, 0x12
        /*0026*/ 	.short	(.L_9 - .L_8)
	.align		4
.L_8:
        /*0028*/ 	.word	index@(triton_poi_fused__native_batch_norm_legit_no_training_convolution_21)
        /*002c*/ 	.word	0x00000000
.L_9:


//--------------------- .nv.info.triton_poi_fused__native_batch_norm_legit_no_training_convolution_21 --------------------------
	.section	.nv.info.triton_poi_fused__native_batch_norm_legit_no_training_convolution_21,"",@"SHT_CUDA_INFO"
	.sectionflags	@""
	.align	4


	//----- nvinfo : EIATTR_CUDA_API_VERSION
	.align		4
        /*0000*/ 	.byte	0x04, 0x37
        /*0002*/ 	.short	(.L_11 - .L_10)
.L_10:
        /*0004*/ 	.word	0x0000007c


	//----- nvinfo : EIATTR_KPARAM_INFO
	.align		4
.L_11:
        /*0008*/ 	.byte	0x04, 0x17
        /*000a*/ 	.short	(.L_13 - .L_12)
.L_12:
        /*000c*/ 	.word	0x00000000
        /*0010*/ 	.short	0x0007
        /*0012*/ 	.short	0x0038
        /*0014*/ 	.byte	0x00, 0xf0, 0x11, 0x00


	//----- nvinfo : EIATTR_KPARAM_INFO
	.align		4
.L_13:
        /*0018*/ 	.byte	0x04, 0x17
        /*001a*/ 	.short	(.L_15 - .L_14)
.L_14:
        /*001c*/ 	.word	0x00000000
        /*0020*/ 	.short	0x0006
        /*0022*/ 	.short	0x0030
        /*0024*/ 	.byte	0x00, 0xf4, 0x21, 0x00


	//----- nvinfo : EIATTR_KPARAM_INFO
	.align		4
.L_15:
        /*0028*/ 	.byte	0x04, 0x17
        /*002a*/ 	.short	(.L_17 - .L_16)
.L_16:
        /*002c*/ 	.word	0x00000000
        /*0030*/ 	.short	0x0005
        /*0032*/ 	.short	0x0028
        /*0034*/ 	.byte	0x00, 0xf4, 0x21, 0x00


	//----- nvinfo : EIATTR_KPARAM_INFO
	.align		4
.L_17:
        /*0038*/ 	.byte	0x04, 0x17
        /*003a*/ 	.short	(.L_19 - .L_18)
.L_18:
        /*003c*/ 	.word	0x00000000
        /*0040*/ 	.short	0x0004
        /*0042*/ 	.short	0x0020
        /*0044*/ 	.byte	0x00, 0xf4, 0x21, 0x00


	//----- nvinfo : EIATTR_KPARAM_INFO
	.align		4
.L_19:
        /*0048*/ 	.byte	0x04, 0x17
        /*004a*/ 	.short	(.L_21 - .L_20)
.L_20:
        /*004c*/ 	.word	0x00000000
        /*0050*/ 	.short	0x0003
        /*0052*/ 	.short	0x0018
        /*0054*/ 	.byte	0x00, 0xf4, 0x21, 0x00


	//----- nvinfo : EIATTR_KPARAM_INFO
	.align		4
.L_21:
        /*0058*/ 	.byte	0x04, 0x17
        /*005a*/ 	.short	(.L_23 - .L_22)
.L_22:
        /*005c*/ 	.word	0x00000000
        /*0060*/ 	.short	0x0002
        /*0062*/ 	.short	0x0010
        /*0064*/ 	.byte	0x00, 0xf4, 0x21, 0x00


	//----- nvinfo : EIATTR_KPARAM_INFO
	.align		4
.L_23:
        /*0068*/ 	.byte	0x04, 0x17
        /*006a*/ 	.short	(.L_25 - .L_24)
.L_24:
        /*006c*/ 	.word	0x00000000
        /*0070*/ 	.short	0x0001
        /*0072*/ 	.short	0x0008
        /*0074*/ 	.byte	0x00, 0xf4, 0x21, 0x00


	//----- nvinfo : EIATTR_KPARAM_INFO
	.align		4
.L_25:
        /*0078*/ 	.byte	0x04, 0x17
        /*007a*/ 	.short	(.L_27 - .L_26)
.L_26:
        /*007c*/ 	.word	0x00000000
        /*0080*/ 	.short	0x0000
        /*0082*/ 	.short	0x0000
        /*0084*/ 	.byte	0x00, 0xf4, 0x21, 0x00


	//----- nvinfo : EIATTR_SPARSE_MMA_MASK
	.align		4
.L_27:
        /*0088*/ 	.byte	0x03, 0x50
        /*008a*/ 	.short	0x0000


	//----- nvinfo : EIATTR_MAXREG_COUNT
	.align		4
        /*008c*/ 	.byte	0x03, 0x1b
        /*008e*/ 	.short	0x00ff


	//----- nvinfo : EIATTR_EXIT_INSTR_OFFSETS
	.align		4
        /*0090*/ 	.byte	0x04, 0x1c
        /*0092*/ 	.short	(.L_29 - .L_28)


	//   ....[0]....
.L_28:
        /*0094*/ 	.word	0x000003f0


	//----- nvinfo : EIATTR_REQNTID
	.align		4
.L_29:
        /*0098*/ 	.byte	0x04, 0x10
        /*009a*/ 	.short	(.L_31 - .L_30)
.L_30:
        /*009c*/ 	.word	0x00000100
        /*00a0*/ 	.word	0x00000001
        /*00a4*/ 	.word	0x00000001


	//----- nvinfo : EIATTR_CBANK_PARAM_SIZE
	.align		4
.L_31:
        /*00a8*/ 	.byte	0x03, 0x19
        /*00aa*/ 	.short	0x003c


	//----- nvinfo : EIATTR_PARAM_CBANK
	.align		4
        /*00ac*/ 	.byte	0x04, 0x0a
        /*00ae*/ 	.short	(.L_33 - .L_32)
	.align		4
.L_32:
        /*00b0*/ 	.word	index@(.nv.constant0.triton_poi_fused__native_batch_norm_legit_no_training_convolution_21)
        /*00b4*/ 	.short	0x0210
        /*00b6*/ 	.short	0x003c


	//----- nvinfo : EIATTR_SW_WAR
	.align		4
.L_33:
        /*00b8*/ 	.byte	0x04, 0x36
        /*00ba*/ 	.short	(.L_35 - .L_34)
.L_34:
        /*00bc*/ 	.word	0x00000008
.L_35:


//--------------------- .nv.callgraph             --------------------------
	.section	.nv.callgraph,"",@"SHT_CUDA_CALLGRAPH"
	.align	4
	.sectionentsize	8
	.align		4
        /*0000*/ 	.word	0x00000000
	.align		4
        /*0004*/ 	.word	0xffffffff
	.align		4
        /*0008*/ 	.word	0x00000000
	.align		4
        /*000c*/ 	.word	0xfffffffe
	.align		4
        /*0010*/ 	.word	0x00000000
	.align		4
        /*0014*/ 	.word	0xfffffffd
	.align		4
        /*0018*/ 	.word	0x00000000
	.align		4
        /*001c*/ 	.word	0xfffffffc


//--------------------- .nv.constant4             --------------------------
	.section	.nv.constant4,"a",@progbits
	.align	8
	.align		8
.nv.constant4:
        /*0000*/ 	.dword	_$_str
	.align		8
        /*0008*/ 	.dword	_$_str_$_2


//--------------------- .text.triton_poi_fused__native_batch_norm_legit_no_training_convolution_21 --------------------------
	.section	.text.triton_poi_fused__native_batch_norm_legit_no_training_convolution_21,"ax",@progbits
	.align	128
        .global         triton_poi_fused__native_batch_norm_legit_no_training_convolution_21
        .type           triton_poi_fused__native_batch_norm_legit_no_training_convolution_21,@function
        .size           triton_poi_fused__native_batch_norm_legit_no_training_convolution_21,(.L_x_1 - triton_poi_fused__native_batch_norm_legit_no_training_convolution_21)
        .other          triton_poi_fused__native_batch_norm_legit_no_training_convolution_21,@"STO_CUDA_ENTRY STV_DEFAULT"
triton_poi_fused__native_batch_norm_legit_no_training_convolution_21:
.text.triton_poi_fused__native_batch_norm_legit_no_training_convolution_21:
[----:B------:R-:W-:Y:S01]  /*0000*/  LDC R1, c[0x0][0x28] ;  /* 0x00000a00ff017b82 */ /* 0x000fe20000000800 */
[----:B------:R-:W1:Y:S07]  /*0010*/  S2R R0, SR_TID.X ;  /* 0x0000000000007919 */ /* 0x000e6e0000002100 */
[----:B------:R-:W2:Y:S01]  /*0020*/  LDC.64 R6, c[0x0][0x228] ;  /* 0x00008a00ff067b82 */ /* 0x000ea20000000a00 */
[----:B------:R-:W-:Y:S01]  /*0030*/  ULDC.64 UR4, c[0x0][0x208] ;  /* 0x0000820000047ab9 */ /* 0x000fe20000000a00 */
[----:B------:R-:W3:Y:S06]  /*0040*/  S2R R5, SR_CTAID.X ;  /* 0x0000000000057919 */ /* 0x000eec0000002500 */
[----:B------:R-:W4:Y:S08]  /*0050*/  LDC.64 R12, c[0x0][0x218] ;  /* 0x00008600ff0c7b82 */ /* 0x000f300000000a00 */
[----:B------:R-:W5:Y:S08]  /*0060*/  LDC.64 R14, c[0x0][0x220] ;  /* 0x00008800ff0e7b82 */ /* 0x000f700000000a00 */
[----:B------:R-:W5:Y:S01]  /*0070*/  LDC.64 R10, c[0x0][0x238] ;  /* 0x00008e00ff0a7b82 */ /* 0x000f620000000a00 */
[----:B-1----:R-:W-:-:S07]  /*0080*/  SHF.L.U32 R0, R0, 0x1, RZ ;  /* 0x0000000100007819 */ /* 0x002fce00000006ff */
[----:B------:R-:W1:Y:S01]  /*0090*/  LDC.64 R16, c[0x0][0x230] ;  /* 0x00008c00ff107b82 */ /* 0x000e620000000a00 */
[----:B---3--:R-:W-:Y:S02]  /*00a0*/  SHF.R.S32.HI R3, RZ, 0x16, R5 ;  /* 0x00000016ff037819 */ /* 0x008fe40000011405 */
[----:B------:R-:W-:Y:S02]  /*00b0*/  LOP3.LUT R0, R0, 0x1fe, RZ, 0xc0, !PT ;  /* 0x000001fe00007812 */ /* 0x000fe400078ec0ff */
[----:B------:R-:W-:Y:S02]  /*00c0*/  SGXT R3, R3, 0x1 ;  /* 0x000000010303781a */ /* 0x000fe40000000200 */
[----:B------:R-:W-:-:S04]  /*00d0*/  LEA R0, R5, R0, 0x9 ;  /* 0x0000000005007211 */ /* 0x000fc800078e48ff */
[----:B------:R-:W-:-:S04]  /*00e0*/  LEA.HI R3, R3, R0, RZ, 0x7 ;  /* 0x0000000003037211 */ /* 0x000fc800078f38ff */
[----:B------:R-:W-:-:S04]  /*00f0*/  LOP3.LUT R3, R3, 0xffffff80, RZ, 0xc0, !PT ;  /* 0xffffff8003037812 */ /* 0x000fc800078ec0ff */
[----:B------:R-:W-:Y:S02]  /*0100*/  IADD3 R8, R0, -R3, RZ ;  /* 0x8000000300087210 */ /* 0x000fe40007ffe0ff */
[----:B------:R-:W3:Y:S03]  /*0110*/  LDC.64 R2, c[0x0][0x210] ;  /* 0x00008400ff027b82 */ /* 0x000ee60000000a00 */
[----:B--2---:R-:W-:-:S06]  /*0120*/  IMAD.WIDE R6, R8, 0x4, R6 ;  /* 0x0000000408067825 */ /* 0x004fcc00078e0206 */
[----:B------:R-:W2:Y:S01]  /*0130*/  LDG.E.EL.64 R6, desc[UR4][R6.64] ;  /* 0x0000000406067981 */ /* 0x000ea2000c2e1b00 */
[----:B----4-:R-:W-:-:S04]  /*0140*/  IMAD.WIDE R12, R8, 0x4, R12 ;  /* 0x00000004080c7825 */ /* 0x010fc800078e020c */
[C---:B-----5:R-:W-:Y:S02]  /*0150*/  IMAD.WIDE R14, R8.reuse, 0x4, R14 ;  /* 0x00000004080e7825 */ /* 0x060fe400078e020e */
[----:B------:R-:W4:Y:S02]  /*0160*/  LDG.E.EL.64 R12, desc[UR4][R12.64] ;  /* 0x000000040c0c7981 */ /* 0x000f24000c2e1b00 */
[----:B0-----:R-:W-:Y:S02]  /*0170*/  IMAD.WIDE R10, R8, 0x4, R10 ;  /* 0x00000004080a7825 */ /* 0x001fe400078e020a */
[----:B------:R-:W5:Y:S02]  /*0180*/  LDG.E.EL.64 R14, desc[UR4][R14.64] ;  /* 0x000000040e0e7981 */ /* 0x000f64000c2e1b00 */
[----:B---3--:R-:W-:Y:S02]  /*0190*/  IMAD.WIDE R2, R0, 0x4, R2 ;  /* 0x0000000400027825 */ /* 0x008fe400078e0202 */
[----:B------:R-:W3:Y:S04]  /*01a0*/  LDG.E.EL.64 R10, desc[UR4][R10.64] ;  /* 0x000000040a0a7981 */ /* 0x000ee8000c2e1b00 */
[----:B------:R-:W4:Y:S01]  /*01b0*/  LDG.E.64 R4, desc[UR4][R2.64] ;  /* 0x0000000402047981 */ /* 0x000f22000c1e1b00 */
[----:B-1----:R-:W-:-:S05]  /*01c0*/  IMAD.WIDE R16, R8, 0x4, R16 ;  /* 0x0000000408107825 */ /* 0x002fca00078e0210 */
[----:B------:R0:W3:Y:S02]  /*01d0*/  LDG.E.EL.64 R8, desc[UR4][R16.64] ;  /* 0x0000000410087981 */ /* 0x0000e4000c2e1b00 */
[----:B0-----:R-:W-:Y:S01]  /*01e0*/  HFMA2.MMA R17, -RZ, RZ, 1.625, 0 ;  /* 0x3e800000ff117435 */ /* 0x001fe200000001ff */
[----:B--2---:R-:W-:Y:S01]  /*01f0*/  FADD R6, R6, 9.9999997473787516356e-06 ;  /* 0x3727c5ac06067421 */ /* 0x004fe20000000000 */
[----:B------:R-:W-:-:S03]  /*0200*/  FADD R18, R7, 9.9999997473787516356e-06 ;  /* 0x3727c5ac07127421 */ /* 0x000fc60000000000 */
[----:B------:R0:W1:Y:S08]  /*0210*/  MUFU.SQRT R19, R6 ;  /* 0x0000000600137308 */ /* 0x0000700000002000 */
[----:B------:R-:W2:Y:S01]  /*0220*/  MUFU.SQRT R20, R18 ;  /* 0x0000001200147308 */ /* 0x000ea20000002000 */
[----:B0-----:R-:W0:Y:S01]  /*0230*/  LDC.64 R6, c[0x0][0x240] ;  /* 0x00009000ff067b82 */ /* 0x001e220000000a00 */
[----:B-1----:R-:W-:-:S02]  /*0240*/  FSETP.GT.AND P0, PT, R19, 8.50705917302346158658e+37, PT ;  /* 0x7e8000001300780b */ /* 0x002fc40003f04000 */
[----:B------:R-:W-:Y:S02]  /*0250*/  FSETP.GEU.AND P2, PT, R19, 1.175494350822287508e-38, PT ;  /* 0x008000001300780b */ /* 0x000fe40003f4e000 */
[C---:B--2---:R-:W-:Y:S02]  /*0260*/  FSETP.GT.AND P1, PT, R20.reuse, 8.50705917302346158658e+37, PT ;  /* 0x7e8000001400780b */ /* 0x044fe40003f24000 */
[----:B------:R-:W-:-:S07]  /*0270*/  FSETP.GEU.AND P3, PT, R20, 1.175494350822287508e-38, PT ;  /* 0x008000001400780b */ /* 0x000fce0003f6e000 */
[----:B------:R-:W-:-:S04]  /*0280*/  @P0 FMUL R19, R19, 0.25 ;  /* 0x3e80000013130820 */ /* 0x000fc80000400000 */
[----:B------:R-:W-:Y:S01]  /*0290*/  @!P2 FMUL R19, R19, 16777216 ;  /* 0x4b8000001313a820 */ /* 0x000fe20000400000 */
[----:B------:R-:W-:-:S04]  /*02a0*/  @P1 FMUL R20, R20, 0.25 ;  /* 0x3e80000014141820 */ /* 0x000fc80000400000 */
[----:B------:R-:W-:Y:S01]  /*02b0*/  @!P3 FMUL R20, R20, 16777216 ;  /* 0x4b8000001414b820 */ /* 0x000fe20000400000 */
[----:B------:R-:W1:Y:S01]  /*02c0*/  MUFU.RCP R19, R19 ;  /* 0x0000001300137308 */ /* 0x000e620000001000 */
[----:B------:R-:W-:-:S07]  /*02d0*/  FSEL R16, R17, 1, P0 ;  /* 0x3f80000011107808 */ /* 0x000fce0000000000 */
[----:B------:R-:W2:Y:S01]  /*02e0*/  MUFU.RCP R20, R20 ;  /* 0x0000001400147308 */ /* 0x000ea20000001000 */
[----:B------:R-:W-:Y:S01]  /*02f0*/  FSEL R17, R17, 1, P1 ;  /* 0x3f80000011117808 */ /* 0x000fe20000800000 */
[----:B------:R-:W-:Y:S01]  /*0300*/  @!P2 FMUL R16, R16, 16777216 ;  /* 0x4b8000001010a820 */ /* 0x000fe20000400000 */
[----:B----4-:R-:W-:Y:S01]  /*0310*/  FADD R4, R4, R12 ;  /* 0x0000000c04047221 */ /* 0x010fe20000000000 */
[----:B------:R-:W-:Y:S02]  /*0320*/  FADD R5, R5, R13 ;  /* 0x0000000d05057221 */ /* 0x000fe40000000000 */
[----:B------:R-:W-:Y:S01]  /*0330*/  @!P3 FMUL R17, R17, 16777216 ;  /* 0x4b8000001111b820 */ /* 0x000fe20000400000 */
[----:B-1----:R-:W-:Y:S01]  /*0340*/  FMUL R19, R19, R16 ;  /* 0x0000001013137220 */ /* 0x002fe20000400000 */
[----:B-----5:R-:W-:Y:S01]  /*0350*/  FADD R14, -R14, R4 ;  /* 0x000000040e0e7221 */ /* 0x020fe20000000100 */
[----:B------:R-:W-:Y:S01]  /*0360*/  FADD R15, -R15, R5 ;  /* 0x000000050f0f7221 */ /* 0x000fe20000000100 */
[----:B--2---:R-:W-:-:S02]  /*0370*/  FMUL R12, R20, R17 ;  /* 0x00000011140c7220 */ /* 0x004fc40000400000 */
[----:B------:R-:W-:Y:S02]  /*0380*/  FMUL R19, R14, R19 ;  /* 0x000000130e137220 */ /* 0x000fe40000400000 */
[----:B------:R-:W-:Y:S01]  /*0390*/  FMUL R12, R15, R12 ;  /* 0x0000000c0f0c7220 */ /* 0x000fe20000400000 */
[----:B0-----:R-:W-:-:S04]  /*03a0*/  IMAD.WIDE R6, R0, 0x4, R6 ;  /* 0x0000000400067825 */ /* 0x001fc800078e0206 */
[----:B---3--:R-:W-:Y:S01]  /*03b0*/  FFMA R8, R8, R19, R10 ;  /* 0x0000001308087223 */ /* 0x008fe2000000000a */
[----:B------:R-:W-:Y:S01]  /*03c0*/  FFMA R9, R9, R12, R11 ;  /* 0x0000000c09097223 */ /* 0x000fe2000000000b */
[----:B------:R-:W-:Y:S04]  /*03d0*/  STG.E.64 desc[UR4][R2.64], R4 ;  /* 0x0000000402007986 */ /* 0x000fe8000c101b04 */
[----:B------:R-:W-:Y:S01]  /*03e0*/  STG.E.64 desc[UR4][R6.64], R8 ;  /* 0x0000000806007986 */ /* 0x000fe2000c101b04 */
[----:B------:R-:W-:Y:S05]  /*03f0*/  EXIT ;  /* 0x000000000000794d */ /* 0x000fea0003800000 */
.L_x_0:
[----:B------:R-:W-:-:S00]  /*0400*/  BRA `(.L_x_0) ;  /* 0xfffffffc00fc7947 */ /* 0x000fc0000383ffff */
[----:B------:R-:W-:-:S00]  /*0410*/  NOP ;  /* 0x0000000000007918 */ /* 0x000fc00000000000 */
        /* <DEDUP_REMOVED lines=14> */
.L_x_1:


//--------------------- .nv.global.init           --------------------------
	.section	.nv.global.init,"aw",@progbits
.nv.global.init:
	.type		_$_str,@object
	.size		_$_str,(_$_str_$_2 - _$_str)
_$_str:
        /*0000*/ 	.byte	0x5f, 0x5f, 0x43, 0x55, 0x44, 0x41, 0x5f, 0x46, 0x54, 0x5a, 0x00
	.type		_$_str_$_2,@object
	.size		_$_str_$_2,(.L_1 - _$_str_$_2)
_$_str_$_2:
        /*000b*/ 	.byte	0x5f, 0x5f, 0x43, 0x55, 0x44, 0x41, 0x5f, 0x50, 0x52, 0x45, 0x43, 0x5f, 0x53, 0x51, 0x52, 0x54
        /*001b*/ 	.byte	0x00
.L_1:


//--------------------- .nv.constant0.triton_poi_fused__native_batch_norm_legit_no_training_convolution_21 --------------------------
	.section	.nv.constant0.triton_poi_fused__native_batch_norm_legit_no_training_convolution_21,"a",@progbits
	.sectionflags	@""
	.align	4
.nv.constant0.triton_poi_fused__native_batch_norm_legit_no_training_convolution_21:
	.zero		588
